	.headerflags	@"EF_CUDA_TEXMODE_UNIFIED EF_CUDA_64BIT_ADDRESS EF_CUDA_SM89 EF_CUDA_VIRTUAL_SM(EF_CUDA_SM89)"
	.elftype	@"ET_EXEC"


//--------------------- .nv.info                  --------------------------
	.section	.nv.info,"",@"SHT_CUDA_INFO"
	.align	4


	//----- nvinfo : EIATTR_REGCOUNT
	.align		4
        /*0000*/ 	.byte	0x04, 0x2f
        /*0002*/ 	.short	(.L_1 - .L_0)
	.align		4
.L_0:
        /*0004*/ 	.word	index@(rotary_kernel)
        /*0008*/ 	.word	0x00000030


	//----- nvinfo : EIATTR_MIN_STACK_SIZE
	.align		4
.L_1:
        /*000c*/ 	.byte	0x04, 0x12
        /*000e*/ 	.short	(.L_3 - .L_2)
	.align		4
.L_2:
        /*0010*/ 	.word	index@(rotary_kernel)
        /*0014*/ 	.word	0x00000000


	//----- nvinfo : EIATTR_FRAME_SIZE
	.align		4
.L_3:
        /*0018*/ 	.byte	0x04, 0x11
        /*001a*/ 	.short	(.L_5 - .L_4)
	.align		4
.L_4:
        /*001c*/ 	.word	index@(rotary_kernel)
        /*0020*/ 	.word	0x00000000


	//----- nvinfo : EIATTR_MIN_STACK_SIZE
	.align		4
.L_5:
        /*0024*/ 	.byte	0x04, 0x12
        /*0026*/ 	.short	(.L_7 - .L_6)
	.align		4
.L_6:
        /*0028*/ 	.word	index@(rotary_kernel)
        /*002c*/ 	.word	0x00000000
.L_7:


//--------------------- .nv.info.rotary_kernel    --------------------------
	.section	.nv.info.rotary_kernel,"",@"SHT_CUDA_INFO"
	.sectionflags	@""
	.align	4


	//----- nvinfo : EIATTR_CUDA_API_VERSION
	.align		4
        /*0000*/ 	.byte	0x04, 0x37
        /*0002*/ 	.short	(.L_9 - .L_8)
.L_8:
        /*0004*/ 	.word	0x0000007c


	//----- nvinfo : EIATTR_PARAM_CBANK
	.align		4
.L_9:
        /*0008*/ 	.byte	0x04, 0x0a
        /*000a*/ 	.short	(.L_11 - .L_10)
	.align		4
.L_10:
        /*000c*/ 	.word	index@(.nv.constant0.rotary_kernel)
        /*0010*/ 	.short	0x0160
        /*0012*/ 	.short	0x0048


	//----- nvinfo : EIATTR_CBANK_PARAM_SIZE
	.align		4
.L_11:
        /*0014*/ 	.byte	0x03, 0x19
        /*0016*/ 	.short	0x0048


	//----- nvinfo : EIATTR_KPARAM_INFO
	.align		4
        /*0018*/ 	.byte	0x04, 0x17
        /*001a*/ 	.short	(.L_13 - .L_12)
.L_12:
        /*001c*/ 	.word	0x00000000
        /*0020*/ 	.short	0x000d
        /*0022*/ 	.short	0x0044
        /*0024*/ 	.byte	0x00, 0xf0, 0x11, 0x00


	//----- nvinfo : EIATTR_KPARAM_INFO
	.align		4
.L_13:
        /*0028*/ 	.byte	0x04, 0x17
        /*002a*/ 	.short	(.L_15 - .L_14)
.L_14:
        /*002c*/ 	.word	0x00000000
        /*0030*/ 	.short	0x000c
        /*0032*/ 	.short	0x0040
        /*0034*/ 	.byte	0x00, 0xf0, 0x11, 0x00


	//----- nvinfo : EIATTR_KPARAM_INFO
	.align		4
.L_15:
        /*0038*/ 	.byte	0x04, 0x17
        /*003a*/ 	.short	(.L_17 - .L_16)
.L_16:
        /*003c*/ 	.word	0x00000000
        /*0040*/ 	.short	0x000b
        /*0042*/ 	.short	0x003c
        /*0044*/ 	.byte	0x00, 0xf0, 0x11, 0x00


	//----- nvinfo : EIATTR_KPARAM_INFO
	.align		4
.L_17:
        /*0048*/ 	.byte	0x04, 0x17
        /*004a*/ 	.short	(.L_19 - .L_18)
.L_18:
        /*004c*/ 	.word	0x00000000
        /*0050*/ 	.short	0x000a
        /*0052*/ 	.short	0x0038
        /*0054*/ 	.byte	0x00, 0xf0, 0x11, 0x00


	//----- nvinfo : EIATTR_KPARAM_INFO
	.align		4
.L_19:
        /*0058*/ 	.byte	0x04, 0x17
        /*005a*/ 	.short	(.L_21 - .L_20)
.L_20:
        /*005c*/ 	.word	0x00000000
        /*0060*/ 	.short	0x0009
        /*0062*/ 	.short	0x0034
        /*0064*/ 	.byte	0x00, 0xf0, 0x11, 0x00


	//----- nvinfo : EIATTR_KPARAM_INFO
	.align		4
.L_21:
        /*0068*/ 	.byte	0x04, 0x17
        /*006a*/ 	.short	(.L_23 - .L_22)
.L_22:
        /*006c*/ 	.word	0x00000000
        /*0070*/ 	.short	0x0008
        /*0072*/ 	.short	0x0030
        /*0074*/ 	.byte	0x00, 0xf0, 0x11, 0x00


	//----- nvinfo : EIATTR_KPARAM_INFO
	.align		4
.L_23:
        /*0078*/ 	.byte	0x04, 0x17
        /*007a*/ 	.short	(.L_25 - .L_24)
.L_24:
        /*007c*/ 	.word	0x00000000
        /*0080*/ 	.short	0x0007
        /*0082*/ 	.short	0x002c
        /*0084*/ 	.byte	0x00, 0xf0, 0x11, 0x00


	//----- nvinfo : EIATTR_KPARAM_INFO
	.align		4
.L_25:
        /*0088*/ 	.byte	0x04, 0x17
        /*008a*/ 	.short	(.L_27 - .L_26)
.L_26:
        /*008c*/ 	.word	0x00000000
        /*0090*/ 	.short	0x0006
        /*0092*/ 	.short	0x0028
        /*0094*/ 	.byte	0x00, 0xf0, 0x11, 0x00


	//----- nvinfo : EIATTR_KPARAM_INFO
	.align		4
.L_27:
        /*0098*/ 	.byte	0x04, 0x17
        /*009a*/ 	.short	(.L_29 - .L_28)
.L_28:
        /*009c*/ 	.word	0x00000000
        /*00a0*/ 	.short	0x0005
        /*00a2*/ 	.short	0x0024
        /*00a4*/ 	.byte	0x00, 0xf0, 0x11, 0x00


	//----- nvinfo : EIATTR_KPARAM_INFO
	.align		4
.L_29:
        /*00a8*/ 	.byte	0x04, 0x17
        /*00aa*/ 	.short	(.L_31 - .L_30)
.L_30:
        /*00ac*/ 	.word	0x00000000
        /*00b0*/ 	.short	0x0004
        /*00b2*/ 	.short	0x0020
        /*00b4*/ 	.byte	0x00, 0xf0, 0x11, 0x00


	//----- nvinfo : EIATTR_KPARAM_INFO
	.align		4
.L_31:
        /*00b8*/ 	.byte	0x04, 0x17
        /*00ba*/ 	.short	(.L_33 - .L_32)
.L_32:
        /*00bc*/ 	.word	0x00000000
        /*00c0*/ 	.short	0x0003
        /*00c2*/ 	.short	0x0018
        /*00c4*/ 	.byte	0x00, 0xf4, 0x21, 0x00


	//----- nvinfo : EIATTR_KPARAM_INFO
	.align		4
.L_33:
        /*00c8*/ 	.byte	0x04, 0x17
        /*00ca*/ 	.short	(.L_35 - .L_34)
.L_34:
        /*00cc*/ 	.word	0x00000000
        /*00d0*/ 	.short	0x0002
        /*00d2*/ 	.short	0x0010
        /*00d4*/ 	.byte	0x00, 0xf4, 0x21, 0x00


	//----- nvinfo : EIATTR_KPARAM_INFO
	.align		4
.L_35:
        /*00d8*/ 	.byte	0x04, 0x17
        /*00da*/ 	.short	(.L_37 - .L_36)
.L_36:
        /*00dc*/ 	.word	0x00000000
        /*00e0*/ 	.short	0x0001
        /*00e2*/ 	.short	0x0008
        /*00e4*/ 	.byte	0x00, 0xf4, 0x21, 0x00


	//----- nvinfo : EIATTR_KPARAM_INFO
	.align		4
.L_37:
        /*00e8*/ 	.byte	0x04, 0x17
        /*00ea*/ 	.short	(.L_39 - .L_38)
.L_38:
        /*00ec*/ 	.word	0x00000000
        /*00f0*/ 	.short	0x0000
        /*00f2*/ 	.short	0x0000
        /*00f4*/ 	.byte	0x00, 0xf4, 0x21, 0x00


	//----- nvinfo : EIATTR_MAXREG_COUNT
	.align		4
.L_39:
        /*00f8*/ 	.byte	0x03, 0x1b
        /*00fa*/ 	.short	0x00ff


	//----- nvinfo : EIATTR_EXIT_INSTR_OFFSETS
	.align		4
        /*00fc*/ 	.byte	0x04, 0x1c
        /*00fe*/ 	.short	(.L_41 - .L_40)


	//   ....[0]....
.L_40:
        /*0100*/ 	.word	0x00000040


	//   ....[1]....
        /*0104*/ 	.word	0x00000940


	//   ....[2]....
        /*0108*/ 	.word	0x00000960


	//----- nvinfo : EIATTR_CTAIDZ_USED
	.align		4
.L_41:
        /*010c*/ 	.byte	0x01, 0x04
	.zero		2


	//----- nvinfo : EIATTR_REQNTID
	.align		4
        /*0110*/ 	.byte	0x04, 0x10
        /*0112*/ 	.short	(.L_43 - .L_42)
.L_42:
        /*0114*/ 	.word	0x00000080
        /*0118*/ 	.word	0x00000001
        /*011c*/ 	.word	0x00000001
.L_43:


//--------------------- .nv.callgraph             --------------------------
	.section	.nv.callgraph,"",@"SHT_CUDA_CALLGRAPH"
	.align	4
	.sectionentsize	8
	.align		4
        /*0000*/ 	.word	0x00000000
	.align		4
        /*0004*/ 	.word	0xffffffff
	.align		4
        /*0008*/ 	.word	0x00000000
	.align		4
        /*000c*/ 	.word	0xfffffffe
	.align		4
        /*0010*/ 	.word	0x00000000
	.align		4
        /*0014*/ 	.word	0xfffffffd
	.align		4
        /*0018*/ 	.word	0x00000000
	.align		4
        /*001c*/ 	.word	0xfffffffc


//--------------------- .nv.rel.action            --------------------------
	.section	.nv.rel.action,"",@"SHT_CUDA_RELOCINFO"
	.align	8
	.sectionentsize	8
        /*0000*/ 	.byte	0x73, 0x00, 0x00, 0x00, 0x00, 0x00, 0x00, 0x00, 0x00, 0x00, 0x00, 0x11, 0x25, 0x00, 0x05, 0x36


//--------------------- .nv.constant0.rotary_kernel --------------------------
	.section	.nv.constant0.rotary_kernel,"a",@progbits
	.sectionflags	@""
	.align	4
.nv.constant0.rotary_kernel:
	.zero		424


//--------------------- .text.rotary_kernel       --------------------------
	.section	.text.rotary_kernel,"ax",@progbits
	.sectionflags	@"SHF_BARRIERS=1"
	.sectioninfo	@"SHI_REGISTERS=48"
	.align	128
        .global         rotary_kernel
        .type           rotary_kernel,@function
        .size           rotary_kernel,(.L_x_1 - rotary_kernel)
        .other          rotary_kernel,@"STO_CUDA_ENTRY STV_DEFAULT"
rotary_kernel:
.text.rotary_kernel:
[----:B------:R-:W-:Y:S02]  /*0000*/  IMAD.MOV.U32 R1, RZ, RZ, c[0x0][0x28] ;  /* 0x00000a00ff017624 */ /* 0x000fe400078e00ff */
[----:B------:R-:W0:Y:S02]  /*0010*/  S2R R36, SR_CTAID.Y ;  /* 0x0000000000247919 */ /* 0x000e240000002600 */
[----:B0-----:R-:W-:-:S05]  /*0020*/  IMAD.SHL.U32 R36, R36, 0x8, RZ ;  /* 0x0000000824247824 */ /* 0x001fca00078e00ff */
[----:B------:R-:W-:-:S13]  /*0030*/  ISETP.GE.AND P0, PT, R36, c[0x0][0x184], PT ;  /* 0x0000610024007a0c */ /* 0x000fda0003f06270 */
[----:B------:R-:W-:Y:S05]  /*0040*/  @P0 EXIT ;  /* 0x000000000000094d */ /* 0x000fea0003800000 */
[----:B------:R-:W0:Y:S01]  /*0050*/  S2R R13, SR_TID.X ;  /* 0x00000000000d7919 */ /* 0x000e220000002100 */
[----:B------:R-:W-:Y:S01]  /*0060*/  CS2R R8, SRZ ;  /* 0x0000000000087805 */ /* 0x000fe2000001ff00 */
[----:B------:R-:W-:Y:S01]  /*0070*/  CS2R R10, SRZ ;  /* 0x00000000000a7805 */ /* 0x000fe2000001ff00 */
[----:B------:R-:W-:Y:S01]  /*0080*/  ULDC.64 UR6, c[0x0][0x118] ;  /* 0x0000460000067ab9 */ /* 0x000fe20000000a00 */
[----:B------:R-:W-:Y:S01]  /*0090*/  CS2R R28, SRZ ;  /* 0x00000000001c7805 */ /* 0x000fe2000001ff00 */
[----:B------:R-:W1:Y:S01]  /*00a0*/  S2UR UR4, SR_CTAID.X ;  /* 0x00000000000479c3 */ /* 0x000e620000002500 */
[----:B0-----:R-:W-:Y:S02]  /*00b0*/  SHF.R.U32.HI R3, RZ, 0x4, R13 ;  /* 0x00000004ff037819 */ /* 0x001fe4000001160d */
[----:B------:R-:W-:Y:S02]  /*00c0*/  SHF.L.U32 R12, R13, 0x2, RZ ;  /* 0x000000020d0c7819 */ /* 0x000fe400000006ff */
[----:B------:R-:W-:-:S02]  /*00d0*/  SGXT.U32 R3, R3, 0x3 ;  /* 0x000000030303781a */ /* 0x000fc40000000000 */
[----:B------:R-:W-:Y:S02]  /*00e0*/  LOP3.LUT R2, R12, 0x3c, RZ, 0xc0, !PT ;  /* 0x0000003c0c027812 */ /* 0x000fe400078ec0ff */
[----:B------:R-:W-:Y:S02]  /*00f0*/  LOP3.LUT R3, R36, R3, RZ, 0xfc, !PT ;  /* 0x0000000324037212 */ /* 0x000fe400078efcff */
[----:B------:R-:W-:Y:S02]  /*0100*/  ISETP.GE.U32.AND P0, PT, R2, 0x28, PT ;  /* 0x000000280200780c */ /* 0x000fe40003f06070 */
[----:B------:R-:W-:Y:S01]  /*0110*/  IADD3 R5, R3, c[0x0][0x180], RZ ;  /* 0x0000600003057a10 */ /* 0x000fe20007ffe0ff */
[----:B------:R-:W-:-:S03]  /*0120*/  IMAD.MOV.U32 R3, RZ, RZ, 0x4 ;  /* 0x00000004ff037424 */ /* 0x000fc600078e00ff */
[C---:B------:R-:W-:Y:S01]  /*0130*/  ISETP.LT.AND P0, PT, R5.reuse, c[0x0][0x18c], !P0 ;  /* 0x0000630005007a0c */ /* 0x040fe20004701270 */
[----:B------:R-:W-:-:S04]  /*0140*/  IMAD R6, R5, 0x28, R2 ;  /* 0x0000002805067824 */ /* 0x000fc800078e0202 */
[----:B------:R-:W-:-:S08]  /*0150*/  IMAD.WIDE R4, R6, R3, c[0x0][0x170] ;  /* 0x00005c0006047625 */ /* 0x000fd000078e0203 */
[----:B------:R0:W2:Y:S01]  /*0160*/  @P0 LDG.E.128 R8, [R4.64] ;  /* 0x0000000604080981 */ /* 0x0000a2000c1e1d00 */
[----:B------:R-:W-:Y:S01]  /*0170*/  CS2R R30, SRZ ;  /* 0x00000000001e7805 */ /* 0x000fe2000001ff00 */
[----:B------:R-:W-:Y:S01]  /*0180*/  IMAD.WIDE R6, R6, R3, c[0x0][0x178] ;  /* 0x00005e0006067625 */ /* 0x000fe200078e0203 */
[--C-:B------:R-:W-:Y:S01]  /*0190*/  SHF.R.U32.HI R15, RZ, 0x5, R13.reuse ;  /* 0x00000005ff0f7819 */ /* 0x100fe2000001160d */
[----:B------:R-:W3:Y:S04]  /*01a0*/  S2R R0, SR_CTAID.Z ;  /* 0x0000000000007919 */ /* 0x000ee80000002700 */
[----:B------:R4:W5:Y:S01]  /*01b0*/  @P0 LDG.E.128 R28, [R6.64] ;  /* 0x00000006061c0981 */ /* 0x000962000c1e1d00 */
[----:B------:R-:W-:Y:S01]  /*01c0*/  SHF.R.U32.HI R37, RZ, 0x4, R13 ;  /* 0x00000004ff257819 */ /* 0x000fe2000001160d */
[----:B-1----:R-:W-:Y:S01]  /*01d0*/  USHF.L.U32 UR4, UR4, 0x1, URZ ;  /* 0x0000000104047899 */ /* 0x002fe2000800063f */
[----:B------:R-:W-:Y:S01]  /*01e0*/  SGXT.U32 R15, R15, 0x2 ;  /* 0x000000020f0f781a */ /* 0x000fe20000000000 */
[----:B------:R-:W-:Y:S01]  /*01f0*/  CS2R R20, SRZ ;  /* 0x0000000000147805 */ /* 0x000fe2000001ff00 */
[----:B------:R-:W-:Y:S01]  /*0200*/  SGXT.U32 R37, R37, 0x1 ;  /* 0x000000012525781a */ /* 0x000fe20000000000 */
[----:B------:R-:W-:Y:S01]  /*0210*/  CS2R R22, SRZ ;  /* 0x0000000000167805 */ /* 0x000fe2000001ff00 */
[----:B------:R-:W-:-:S02]  /*0220*/  LOP3.LUT R36, R36, R15, RZ, 0xfc, !PT ;  /* 0x0000000f24247212 */ /* 0x000fc400078efcff */
[----:B------:R-:W-:Y:S01]  /*0230*/  LOP3.LUT R37, R37, UR4, RZ, 0xfc, !PT ;  /* 0x0000000425257c12 */ /* 0x000fe2000f8efcff */
[----:B----4-:R-:W-:Y:S01]  /*0240*/  CS2R R6, SRZ ;  /* 0x0000000000067805 */ /* 0x010fe2000001ff00 */
[C---:B0-----:R-:W-:Y:S01]  /*0250*/  LOP3.LUT R4, R36.reuse, 0x4, RZ, 0xfc, !PT ;  /* 0x0000000424047812 */ /* 0x041fe200078efcff */
[----:B------:R-:W-:Y:S01]  /*0260*/  IMAD R14, R36, c[0x0][0x1a0], RZ ;  /* 0x00006800240e7a24 */ /* 0x000fe200078e02ff */
[C---:B------:R-:W-:Y:S01]  /*0270*/  ISETP.GE.AND P2, PT, R37.reuse, c[0x0][0x188], PT ;  /* 0x0000620025007a0c */ /* 0x040fe20003f46270 */
[----:B------:R-:W-:Y:S02]  /*0280*/  IMAD R15, R37, c[0x0][0x1a4], R2 ;  /* 0x00006900250f7a24 */ /* 0x000fe400078e0202 */
[----:B------:R-:W-:Y:S01]  /*0290*/  IMAD R5, R3, c[0x0][0x1a0], R14 ;  /* 0x0000680003057a24 */ /* 0x000fe200078e020e */
[----:B------:R-:W-:Y:S02]  /*02a0*/  ISETP.LT.AND P1, PT, R4, c[0x0][0x184], !P2 ;  /* 0x0000610004007a0c */ /* 0x000fe40005721270 */
[----:B------:R-:W-:Y:S01]  /*02b0*/  ISETP.LT.AND P2, PT, R36, c[0x0][0x184], !P2 ;  /* 0x0000610024007a0c */ /* 0x000fe20005741270 */
[----:B------:R-:W-:Y:S01]  /*02c0*/  IMAD.IADD R17, R5, 0x1, R15 ;  /* 0x0000000105117824 */ /* 0x000fe200078e020f */
[----:B------:R-:W-:Y:S01]  /*02d0*/  IADD3 R33, R14, R15, RZ ;  /* 0x0000000f0e217210 */ /* 0x000fe20007ffe0ff */
[----:B---3--:R-:W-:Y:S01]  /*02e0*/  IMAD R14, R0, c[0x0][0x19c], RZ ;  /* 0x00006700000e7a24 */ /* 0x008fe200078e02ff */
[C---:B------:R-:W-:Y:S01]  /*02f0*/  ISETP.LT.U32.AND P2, PT, R2.reuse, 0x28, P2 ;  /* 0x000000280200780c */ /* 0x040fe20001741070 */
[----:B------:R-:W-:Y:S01]  /*0300*/  CS2R R4, SRZ ;  /* 0x0000000000047805 */ /* 0x000fe2000001ff00 */
[----:B------:R-:W-:Y:S01]  /*0310*/  ISETP.LT.U32.AND P1, PT, R2, 0x28, P1 ;  /* 0x000000280200780c */ /* 0x000fe20000f21070 */
[----:B------:R-:W-:Y:S01]  /*0320*/  IMAD.WIDE R14, R14, R3, c[0x0][0x168] ;  /* 0x00005a000e0e7625 */ /* 0x000fe200078e0203 */
[----:B------:R-:W-:Y:S01]  /*0330*/  CS2R R24, SRZ ;  /* 0x0000000000187805 */ /* 0x000fe2000001ff00 */
[----:B------:R-:W-:-:S04]  /*0340*/  CS2R R26, SRZ ;  /* 0x00000000001a7805 */ /* 0x000fc8000001ff00 */
[----:B------:R-:W-:Y:S01]  /*0350*/  IMAD.WIDE R32, R33, 0x4, R14 ;  /* 0x0000000421207825 */ /* 0x000fe200078e020e */
[----:B------:R-:W-:-:S03]  /*0360*/  CS2R R18, SRZ ;  /* 0x0000000000127805 */ /* 0x000fc6000001ff00 */
[----:B------:R-:W-:Y:S01]  /*0370*/  IMAD.WIDE R14, R17, 0x4, R14 ;  /* 0x00000004110e7825 */ /* 0x000fe200078e020e */
[----:B------:R0:W3:Y:S01]  /*0380*/  @P2 LDG.E.128 R4, [R32.64] ;  /* 0x0000000620042981 */ /* 0x0000e2000c1e1d00 */
[----:B------:R-:W-:-:S03]  /*0390*/  CS2R R16, SRZ ;  /* 0x0000000000107805 */ /* 0x000fc6000001ff00 */
[----:B------:R0:W4:Y:S04]  /*03a0*/  @P2 LDG.E.128 R20, [R32.64+0xa0] ;  /* 0x0000a00620142981 */ /* 0x000128000c1e1d00 */
[----:B------:R1:W3:Y:S04]  /*03b0*/  @P1 LDG.E.128 R24, [R14.64] ;  /* 0x000000060e181981 */ /* 0x0002e8000c1e1d00 */
[----:B------:R1:W3:Y:S01]  /*03c0*/  @P1 LDG.E.128 R16, [R14.64+0xa0] ;  /* 0x0000a0060e101981 */ /* 0x0002e2000c1e1d00 */
[----:B------:R-:W-:Y:S01]  /*03d0*/  LOP3.LUT R39, R12, 0x1fc, RZ, 0xc0, !PT ;  /* 0x000001fc0c277812 */ /* 0x000fe200078ec0ff */
[----:B------:R-:W-:Y:S01]  /*03e0*/  IMAD R36, R36, c[0x0][0x194], RZ ;  /* 0x0000650024247a24 */ /* 0x000fe200078e02ff */
[----:B0-----:R-:W-:Y:S01]  /*03f0*/  SHF.R.U32.HI R32, RZ, 0x2, R13 ;  /* 0x00000002ff207819 */ /* 0x001fe2000001160d */
[----:B------:R-:W-:Y:S01]  /*0400*/  IMAD R37, R37, c[0x0][0x198], R2 ;  /* 0x0000660025257a24 */ /* 0x000fe200078e0202 */
[----:B------:R-:W-:Y:S01]  /*0410*/  SHF.L.U32 R13, R13, 0x1, RZ ;  /* 0x000000010d0d7819 */ /* 0x000fe200000006ff */
[----:B------:R-:W-:Y:S01]  /*0420*/  IMAD R2, R0, c[0x0][0x190], RZ ;  /* 0x0000640000027a24 */ /* 0x000fe200078e02ff */
[----:B------:R-:W-:Y:S01]  /*0430*/  LOP3.LUT R32, R32, 0x1c, RZ, 0xc0, !PT ;  /* 0x0000001c20207812 */ /* 0x000fe200078ec0ff */
[----:B------:R-:W-:Y:S01]  /*0440*/  IMAD R0, R3, c[0x0][0x194], R36 ;  /* 0x0000650003007a24 */ /* 0x000fe200078e0224 */
[----:B------:R-:W-:Y:S01]  /*0450*/  LOP3.LUT R13, R13, 0xc0, RZ, 0xc0, !PT ;  /* 0x000000c00d0d7812 */ /* 0x000fe200078ec0ff */
[----:B------:R-:W-:Y:S01]  /*0460*/  IMAD.WIDE R2, R2, R3, c[0x0][0x160] ;  /* 0x0000580002027625 */ /* 0x000fe200078e0203 */
[----:B------:R-:W-:-:S02]  /*0470*/  IADD3 R45, R36, R37, RZ ;  /* 0x00000025242d7210 */ /* 0x000fc40007ffe0ff */
[----:B------:R-:W-:Y:S01]  /*0480*/  LOP3.LUT R12, R13, 0x3c, R12, 0xf8, !PT ;  /* 0x0000003c0d0c7812 */ /* 0x000fe200078ef80c */
[----:B------:R-:W-:Y:S01]  /*0490*/  IMAD.IADD R39, R39, 0x1, R32 ;  /* 0x0000000127277824 */ /* 0x000fe200078e0220 */
[C---:B------:R-:W-:Y:S01]  /*04a0*/  LOP3.LUT R41, R13.reuse, 0x100, RZ, 0xfc, !PT ;  /* 0x000001000d297812 */ /* 0x040fe200078efcff */
[----:B------:R-:W-:Y:S01]  /*04b0*/  IMAD.IADD R0, R0, 0x1, R37 ;  /* 0x0000000100007824 */ /* 0x000fe200078e0225 */
[-C--:B------:R-:W-:Y:S01]  /*04c0*/  LEA.HI R44, R13, R12.reuse, RZ, 0x1c ;  /* 0x0000000c0d2c7211 */ /* 0x080fe200078fe0ff */
[----:B------:R-:W-:Y:S01]  /*04d0*/  IMAD.WIDE R36, R45, 0x4, R2 ;  /* 0x000000042d247825 */ /* 0x000fe200078e0202 */
[----:B------:R-:W-:Y:S02]  /*04e0*/  LEA.HI R38, R41, R12, RZ, 0x1c ;  /* 0x0000000c29267211 */ /* 0x000fe400078fe0ff */
[----:B--2---:R-:W-:Y:S02]  /*04f0*/  SEL R32, R8, 0x3f800000, P0 ;  /* 0x3f80000008207807 */ /* 0x004fe40000000000 */
[----:B------:R-:W-:-:S02]  /*0500*/  SEL R33, R9, 0x3f800000, P0 ;  /* 0x3f80000009217807 */ /* 0x000fc40000000000 */
[----:B------:R-:W-:Y:S02]  /*0510*/  SEL R34, R10, 0x3f800000, P0 ;  /* 0x3f8000000a227807 */ /* 0x000fe40000000000 */
[----:B------:R-:W-:Y:S02]  /*0520*/  SEL R35, R11, 0x3f800000, P0 ;  /* 0x3f8000000b237807 */ /* 0x000fe40000000000 */
[----:B-----5:R-:W-:Y:S02]  /*0530*/  SEL R28, R28, RZ, P0 ;  /* 0x000000ff1c1c7207 */ /* 0x020fe40000000000 */
[----:B------:R-:W-:Y:S01]  /*0540*/  SEL R29, R29, RZ, P0 ;  /* 0x000000ff1d1d7207 */ /* 0x000fe20000000000 */
[----:B------:R-:W-:Y:S01]  /*0550*/  STS.128 [R39.X4], R32 ;  /* 0x0000002027007388 */ /* 0x000fe20000004c00 */
[----:B------:R-:W-:Y:S02]  /*0560*/  SEL R30, R30, RZ, P0 ;  /* 0x000000ff1e1e7207 */ /* 0x000fe40000000000 */
[----:B------:R-:W-:Y:S01]  /*0570*/  SEL R31, R31, RZ, P0 ;  /* 0x000000ff1f1f7207 */ /* 0x000fe20000000000 */
[----:B------:R-:W-:Y:S06]  /*0580*/  BAR.SYNC.DEFER_BLOCKING 0x0 ;  /* 0x0000000000007b1d */ /* 0x000fec0000010000 */
[----:B------:R-:W-:Y:S04]  /*0590*/  LDS.128 R8, [R44.X4] ;  /* 0x000000002c087984 */ /* 0x000fe80000004c00 */
[----:B-1----:R-:W-:Y:S04]  /*05a0*/  LDS.128 R12, [R38.X4+0x400] ;  /* 0x00040000260c7984 */ /* 0x002fe80000004c00 */
[----:B------:R-:W-:Y:S06]  /*05b0*/  BAR.SYNC.DEFER_BLOCKING 0x0 ;  /* 0x0000000000007b1d */ /* 0x000fec0000010000 */
[----:B------:R0:W-:Y:S04]  /*05c0*/  STS.128 [R39.X4], R28 ;  /* 0x0000001c27007388 */ /* 0x0001e80000004c00 */
[----:B------:R-:W-:Y:S01]  /*05d0*/  BAR.SYNC.DEFER_BLOCKING 0x0 ;  /* 0x0000000000007b1d */ /* 0x000fe20000010000 */
[----:B0-----:R-:W-:Y:S01]  /*05e0*/  IMAD.WIDE R30, R0, 0x4, R2 ;  /* 0x00000004001e7825 */ /* 0x001fe200078e0202 */
[----:B---3--:R-:W-:-:S02]  /*05f0*/  SEL R0, R5, RZ, P2 ;  /* 0x000000ff05007207 */ /* 0x008fc40001000000 */
[----:B------:R-:W-:Y:S02]  /*0600*/  SEL R3, R4, RZ, P2 ;  /* 0x000000ff04037207 */ /* 0x000fe40001000000 */
[----:B------:R-:W-:Y:S02]  /*0610*/  SEL R5, R6, RZ, P2 ;  /* 0x000000ff06057207 */ /* 0x000fe40001000000 */
[----:B------:R-:W-:Y:S02]  /*0620*/  SEL R2, R7, RZ, P2 ;  /* 0x000000ff07027207 */ /* 0x000fe40001000000 */
[----:B----4-:R-:W-:Y:S02]  /*0630*/  SEL R7, R20, RZ, P2 ;  /* 0x000000ff14077207 */ /* 0x010fe40001000000 */
[----:B------:R-:W-:Y:S01]  /*0640*/  SEL R4, R21, RZ, P2 ;  /* 0x000000ff15047207 */ /* 0x000fe20001000000 */
[----:B------:R-:W0:Y:S01]  /*0650*/  LDS.128 R32, [R44.X4] ;  /* 0x000000002c207984 */ /* 0x000e220000004c00 */
[----:B------:R-:W-:-:S02]  /*0660*/  SEL R6, R23, RZ, P2 ;  /* 0x000000ff17067207 */ /* 0x000fc40001000000 */
[----:B------:R-:W-:Y:S01]  /*0670*/  SEL R21, R22, RZ, P2 ;  /* 0x000000ff16157207 */ /* 0x000fe20001000000 */
[----:B------:R-:W1:Y:S01]  /*0680*/  LDS.128 R40, [R38.X4+0x400] ;  /* 0x0004000026287984 */ /* 0x000e620000004c00 */
[----:B------:R-:W-:Y:S02]  /*0690*/  SEL R20, R25, RZ, P1 ;  /* 0x000000ff19147207 */ /* 0x000fe40000800000 */
[----:B------:R-:W-:Y:S02]  /*06a0*/  SEL R23, R24, RZ, P1 ;  /* 0x000000ff18177207 */ /* 0x000fe40000800000 */
[----:B------:R-:W-:Y:S02]  /*06b0*/  SEL R25, R26, RZ, P1 ;  /* 0x000000ff1a197207 */ /* 0x000fe40000800000 */
[----:B------:R-:W-:Y:S02]  /*06c0*/  SEL R22, R27, RZ, P1 ;  /* 0x000000ff1b167207 */ /* 0x000fe40000800000 */
[----:B------:R-:W-:-:S02]  /*06d0*/  SEL R27, R16, RZ, P1 ;  /* 0x000000ff101b7207 */ /* 0x000fc40000800000 */
[----:B------:R-:W-:Y:S02]  /*06e0*/  SEL R24, R17, RZ, P1 ;  /* 0x000000ff11187207 */ /* 0x000fe40000800000 */
[----:B------:R-:W-:Y:S02]  /*06f0*/  SEL R26, R19, RZ, P1 ;  /* 0x000000ff131a7207 */ /* 0x000fe40000800000 */
[----:B------:R-:W-:Y:S01]  /*0700*/  SEL R29, R18, RZ, P1 ;  /* 0x000000ff121d7207 */ /* 0x000fe20000800000 */
[-C--:B0-----:R-:W-:Y:S01]  /*0710*/  FMUL R16, R7, R32.reuse ;  /* 0x0000002007107220 */ /* 0x081fe20000400000 */
[----:B------:R-:W-:Y:S01]  /*0720*/  FMUL R17, R4, R33 ;  /* 0x0000002104117220 */ /* 0x000fe20000400000 */
[----:B------:R-:W-:Y:S01]  /*0730*/  FMUL R19, R6, R35 ;  /* 0x0000002306137220 */ /* 0x000fe20000400000 */
[----:B------:R-:W-:Y:S01]  /*0740*/  FMUL R32, R3, R32 ;  /* 0x0000002003207220 */ /* 0x000fe20000400000 */
[----:B------:R-:W-:Y:S01]  /*0750*/  FMUL R33, R0, R33 ;  /* 0x0000002100217220 */ /* 0x000fe20000400000 */
[----:B------:R-:W-:Y:S01]  /*0760*/  FMUL R18, R21, R34 ;  /* 0x0000002215127220 */ /* 0x000fe20000400000 */
[----:B------:R-:W-:Y:S01]  /*0770*/  FMUL R35, R2, R35 ;  /* 0x0000002302237220 */ /* 0x000fe20000400000 */
[----:B------:R-:W-:Y:S01]  /*0780*/  FFMA R16, R3, R8, -R16 ;  /* 0x0000000803107223 */ /* 0x000fe20000000810 */
[----:B------:R-:W-:Y:S01]  /*0790*/  FFMA R17, R0, R9, -R17 ;  /* 0x0000000900117223 */ /* 0x000fe20000000811 */
[----:B------:R-:W-:Y:S01]  /*07a0*/  FFMA R19, R2, R11, -R19 ;  /* 0x0000000b02137223 */ /* 0x000fe20000000813 */
[C---:B------:R-:W-:Y:S01]  /*07b0*/  FMUL R34, R5.reuse, R34 ;  /* 0x0000002205227220 */ /* 0x040fe20000400000 */
[----:B------:R-:W-:Y:S01]  /*07c0*/  FFMA R18, R5, R10, -R18 ;  /* 0x0000000a05127223 */ /* 0x000fe20000000812 */
[----:B------:R-:W-:Y:S01]  /*07d0*/  FFMA R8, R7, R8, R32 ;  /* 0x0000000807087223 */ /* 0x000fe20000000020 */
[----:B------:R-:W-:Y:S01]  /*07e0*/  FFMA R9, R4, R9, R33 ;  /* 0x0000000904097223 */ /* 0x000fe20000000021 */
[----:B------:R-:W-:Y:S01]  /*07f0*/  FFMA R11, R6, R11, R35 ;  /* 0x0000000b060b7223 */ /* 0x000fe20000000023 */
[----:B-1----:R-:W-:Y:S01]  /*0800*/  FMUL R4, R27, R40 ;  /* 0x000000281b047220 */ /* 0x002fe20000400000 */
[----:B------:R-:W-:Y:S01]  /*0810*/  FMUL R5, R24, R41 ;  /* 0x0000002918057220 */ /* 0x000fe20000400000 */
[----:B------:R-:W-:Y:S01]  /*0820*/  FMUL R6, R29, R42 ;  /* 0x0000002a1d067220 */ /* 0x000fe20000400000 */
[----:B------:R-:W-:Y:S01]  /*0830*/  FMUL R7, R26, R43 ;  /* 0x0000002b1a077220 */ /* 0x000fe20000400000 */
[----:B------:R-:W-:Y:S01]  /*0840*/  FFMA R4, R23, R12, -R4 ;  /* 0x0000000c17047223 */ /* 0x000fe20000000804 */
[----:B------:R-:W-:Y:S01]  /*0850*/  FFMA R5, R20, R13, -R5 ;  /* 0x0000000d14057223 */ /* 0x000fe20000000805 */
[----:B------:R-:W-:Y:S01]  /*0860*/  FFMA R6, R25, R14, -R6 ;  /* 0x0000000e19067223 */ /* 0x000fe20000000806 */
[----:B------:R-:W-:Y:S01]  /*0870*/  FFMA R7, R22, R15, -R7 ;  /* 0x0000000f16077223 */ /* 0x000fe20000000807 */
[----:B------:R-:W-:Y:S01]  /*0880*/  FFMA R10, R21, R10, R34 ;  /* 0x0000000a150a7223 */ /* 0x000fe20000000022 */
[----:B------:R0:W-:Y:S01]  /*0890*/  @P2 STG.E.128 [R36.64], R16 ;  /* 0x0000001024002986 */ /* 0x0001e2000c101d06 */
[----:B------:R-:W-:Y:S01]  /*08a0*/  FMUL R40, R23, R40 ;  /* 0x0000002817287220 */ /* 0x000fe20000400000 */
[----:B------:R-:W-:Y:S01]  /*08b0*/  FMUL R41, R20, R41 ;  /* 0x0000002914297220 */ /* 0x000fe20000400000 */
[----:B------:R-:W-:Y:S01]  /*08c0*/  FMUL R42, R25, R42 ;  /* 0x0000002a192a7220 */ /* 0x000fe20000400000 */
[----:B------:R-:W-:Y:S01]  /*08d0*/  FMUL R43, R22, R43 ;  /* 0x0000002b162b7220 */ /* 0x000fe20000400000 */
[----:B------:R0:W-:Y:S01]  /*08e0*/  @P1 STG.E.128 [R30.64], R4 ;  /* 0x000000041e001986 */ /* 0x0001e2000c101d06 */
[----:B------:R-:W-:Y:S01]  /*08f0*/  FFMA R12, R27, R12, R40 ;  /* 0x0000000c1b0c7223 */ /* 0x000fe20000000028 */
[----:B------:R-:W-:Y:S01]  /*0900*/  FFMA R13, R24, R13, R41 ;  /* 0x0000000d180d7223 */ /* 0x000fe20000000029 */
[----:B------:R-:W-:Y:S01]  /*0910*/  FFMA R14, R29, R14, R42 ;  /* 0x0000000e1d0e7223 */ /* 0x000fe2000000002a */
[----:B------:R0:W-:Y:S01]  /*0920*/  @P2 STG.E.128 [R36.64+0xa0], R8 ;  /* 0x0000a00824002986 */ /* 0x0001e2000c101d06 */
[----:B------:R-:W-:Y:S01]  /*0930*/  FFMA R15, R26, R15, R43 ;  /* 0x0000000f1a0f7223 */ /* 0x000fe2000000002b */
[----:B------:R-:W-:Y:S06]  /*0940*/  @!P1 EXIT ;  /* 0x000000000000994d */ /* 0x000fec0003800000 */
[----:B------:R-:W-:Y:S01]  /*0950*/  STG.E.128 [R30.64+0xa0], R12 ;  /* 0x0000a00c1e007986 */ /* 0x000fe2000c101d06 */
[----:B------:R-:W-:Y:S05]  /*0960*/  EXIT ;  /* 0x000000000000794d */ /* 0x000fea0003800000 */
.L_x_0:
[----:B------:R-:W-:-:S00]  /*0970*/  BRA `(.L_x_0) ;  /* 0xfffffff000007947 */ /* 0x000fc0000383ffff */
[----:B------:R-:W-:-:S00]  /*0980*/  NOP ;  /* 0x0000000000007918 */ /* 0x000fc00000000000 */
[----:B------:R-:W-:-:S00]  /*0990*/  NOP ;  /* 0x0000000000007918 */ /* 0x000fc00000000000 */
[----:B------:R-:W-:-:S00]  /*09a0*/  NOP ;  /* 0x0000000000007918 */ /* 0x000fc00000000000 */
[----:B------:R-:W-:-:S00]  /*09b0*/  NOP ;  /* 0x0000000000007918 */ /* 0x000fc00000000000 */
[----:B------:R-:W-:-:S00]  /*09c0*/  NOP ;  /* 0x0000000000007918 */ /* 0x000fc00000000000 */
[----:B------:R-:W-:-:S00]  /*09d0*/  NOP ;  /* 0x0000000000007918 */ /* 0x000fc00000000000 */
[----:B------:R-:W-:-:S00]  /*09e0*/  NOP ;  /* 0x0000000000007918 */ /* 0x000fc00000000000 */
[----:B------:R-:W-:-:S00]  /*09f0*/  NOP ;  /* 0x0000000000007918 */ /* 0x000fc00000000000 */
.L_x_1:


//--------------------- .nv.shared.rotary_kernel  --------------------------
	.section	.nv.shared.rotary_kernel,"aw",@nobits
	.sectionflags	@""
	.align	16
